	.headerflags	@"EF_CUDA_TEXMODE_UNIFIED EF_CUDA_64BIT_ADDRESS EF_CUDA_ACCELERATORS EF_CUDA_SM90 EF_CUDA_VIRTUAL_SM(EF_CUDA_SM90)"
	.elftype	@"ET_EXEC"


//--------------------- .nv.info                  --------------------------
	.section	.nv.info,"",@"SHT_CUDA_INFO"
	.align	4


	//----- nvinfo : EIATTR_REGCOUNT
	.align		4
        /*0000*/ 	.byte	0x04, 0x2f
        /*0002*/ 	.short	(.L_1 - .L_0)
	.align		4
.L_0:
        /*0004*/ 	.word	index@(triton_poi_fused_sum_0)
        /*0008*/ 	.word	0x00000018


	//----- nvinfo : EIATTR_MIN_STACK_SIZE
	.align		4
.L_1:
        /*000c*/ 	.byte	0x04, 0x12
        /*000e*/ 	.short	(.L_3 - .L_2)
	.align		4
.L_2:
        /*0010*/ 	.word	index@(triton_poi_fused_sum_0)
        /*0014*/ 	.word	0x00000000


	//----- nvinfo : EIATTR_FRAME_SIZE
	.align		4
.L_3:
        /*0018*/ 	.byte	0x04, 0x11
        /*001a*/ 	.short	(.L_5 - .L_4)
	.align		4
.L_4:
        /*001c*/ 	.word	index@(triton_poi_fused_sum_0)
        /*0020*/ 	.word	0x00000000


	//----- nvinfo : EIATTR_MIN_STACK_SIZE
	.align		4
.L_5:
        /*0024*/ 	.byte	0x04, 0x12
        /*0026*/ 	.short	(.L_7 - .L_6)
	.align		4
.L_6:
        /*0028*/ 	.word	index@(triton_poi_fused_sum_0)
        /*002c*/ 	.word	0x00000000
.L_7:


//--------------------- .nv.info.triton_poi_fused_sum_0 --------------------------
	.section	.nv.info.triton_poi_fused_sum_0,"",@"SHT_CUDA_INFO"
	.sectionflags	@""
	.align	4


	//----- nvinfo : EIATTR_CUDA_API_VERSION
	.align		4
        /*0000*/ 	.byte	0x04, 0x37
        /*0002*/ 	.short	(.L_9 - .L_8)
.L_8:
        /*0004*/ 	.word	0x0000007c


	//----- nvinfo : EIATTR_KPARAM_INFO
	.align		4
.L_9:
        /*0008*/ 	.byte	0x04, 0x17
        /*000a*/ 	.short	(.L_11 - .L_10)
.L_10:
        /*000c*/ 	.word	0x00000000
        /*0010*/ 	.short	0x0002
        /*0012*/ 	.short	0x0010
        /*0014*/ 	.byte	0x00, 0xf0, 0x11, 0x00


	//----- nvinfo : EIATTR_KPARAM_INFO
	.align		4
.L_11:
        /*0018*/ 	.byte	0x04, 0x17
        /*001a*/ 	.short	(.L_13 - .L_12)
.L_12:
        /*001c*/ 	.word	0x00000000
        /*0020*/ 	.short	0x0001
        /*0022*/ 	.short	0x0008
        /*0024*/ 	.byte	0x00, 0xf4, 0x21, 0x00


	//----- nvinfo : EIATTR_KPARAM_INFO
	.align		4
.L_13:
        /*0028*/ 	.byte	0x04, 0x17
        /*002a*/ 	.short	(.L_15 - .L_14)
.L_14:
        /*002c*/ 	.word	0x00000000
        /*0030*/ 	.short	0x0000
        /*0032*/ 	.short	0x0000
        /*0034*/ 	.byte	0x00, 0xf4, 0x21, 0x00


	//----- nvinfo : EIATTR_SPARSE_MMA_MASK
	.align		4
.L_15:
        /*0038*/ 	.byte	0x03, 0x50
        /*003a*/ 	.short	0x0000


	//----- nvinfo : EIATTR_MAXREG_COUNT
	.align		4
        /*003c*/ 	.byte	0x03, 0x1b
        /*003e*/ 	.short	0x00ff


	//----- nvinfo : EIATTR_EXIT_INSTR_OFFSETS
	.align		4
        /*0040*/ 	.byte	0x04, 0x1c
        /*0042*/ 	.short	(.L_17 - .L_16)


	//   ....[0]....
.L_16:
        /*0044*/ 	.word	0x00000260


	//   ....[1]....
        /*0048*/ 	.word	0x00000280


	//----- nvinfo : EIATTR_REQNTID
	.align		4
.L_17:
        /*004c*/ 	.byte	0x04, 0x10
        /*004e*/ 	.short	(.L_19 - .L_18)
.L_18:
        /*0050*/ 	.word	0x00000020
        /*0054*/ 	.word	0x00000001
        /*0058*/ 	.word	0x00000001


	//----- nvinfo : EIATTR_CBANK_PARAM_SIZE
	.align		4
.L_19:
        /*005c*/ 	.byte	0x03, 0x19
        /*005e*/ 	.short	0x0014


	//----- nvinfo : EIATTR_PARAM_CBANK
	.align		4
        /*0060*/ 	.byte	0x04, 0x0a
        /*0062*/ 	.short	(.L_21 - .L_20)
	.align		4
.L_20:
        /*0064*/ 	.word	index@(.nv.constant0.triton_poi_fused_sum_0)
        /*0068*/ 	.short	0x0210
        /*006a*/ 	.short	0x0014


	//----- nvinfo : EIATTR_SW_WAR
	.align		4
.L_21:
        /*006c*/ 	.byte	0x04, 0x36
        /*006e*/ 	.short	(.L_23 - .L_22)
.L_22:
        /*0070*/ 	.word	0x00000008
.L_23:


//--------------------- .nv.callgraph             --------------------------
	.section	.nv.callgraph,"",@"SHT_CUDA_CALLGRAPH"
	.align	4
	.sectionentsize	8
	.align		4
        /*0000*/ 	.word	0x00000000
	.align		4
        /*0004*/ 	.word	0xffffffff
	.align		4
        /*0008*/ 	.word	0x00000000
	.align		4
        /*000c*/ 	.word	0xfffffffe
	.align		4
        /*0010*/ 	.word	0x00000000
	.align		4
        /*0014*/ 	.word	0xfffffffd
	.align		4
        /*0018*/ 	.word	0x00000000
	.align		4
        /*001c*/ 	.word	0xfffffffc


//--------------------- .text.triton_poi_fused_sum_0 --------------------------
	.section	.text.triton_poi_fused_sum_0,"ax",@progbits
	.align	128
        .global         triton_poi_fused_sum_0
        .type           triton_poi_fused_sum_0,@function
        .size           triton_poi_fused_sum_0,(.L_x_1 - triton_poi_fused_sum_0)
        .other          triton_poi_fused_sum_0,@"STO_CUDA_ENTRY STV_DEFAULT"
triton_poi_fused_sum_0:
.text.triton_poi_fused_sum_0:
[----:B------:R-:W0:Y:S02]  /*0000*/  LDC R1, c[0x0][0x28] ;  /* 0x00000a00ff017b82 */ /* 0x000e240000000800 */
[----:B------:R-:W1:Y:S01]  /*0010*/  S2R R0, SR_TID.X ;  /* 0x0000000000007919 */ /* 0x000e620000002100 */
[----:B------:R-:W2:Y:S01]  /*0020*/  LDC.64 R8, c[0x0][0x210] ;  /* 0x00008400ff087b82 */ /* 0x000ea20000000a00 */
[----:B------:R-:W-:Y:S02]  /*0030*/  CS2R R12, SRZ ;  /* 0x00000000000c7805 */ /* 0x000fe4000001ff00 */
[----:B------:R-:W-:Y:S01]  /*0040*/  CS2R R14, SRZ ;  /* 0x00000000000e7805 */ /* 0x000fe2000001ff00 */
[----:B------:R-:W3:Y:S01]  /*0050*/  S2R R11, SR_CTAID.X ;  /* 0x00000000000b7919 */ /* 0x000ee20000002500 */
[----:B------:R-:W-:Y:S01]  /*0060*/  ULDC.64 UR4, c[0x0][0x208] ;  /* 0x0000820000047ab9 */ /* 0x000fe20000000a00 */
[----:B-1----:R-:W-:-:S05]  /*0070*/  IMAD.SHL.U32 R0, R0, 0x2, RZ ;  /* 0x0000000200007824 */ /* 0x002fca00078e00ff */
[----:B------:R-:W-:-:S05]  /*0080*/  LOP3.LUT R0, R0, 0x3e, RZ, 0xc0, !PT ;  /* 0x0000003e00007812 */ /* 0x000fca00078ec0ff */
[----:B---3--:R-:W-:-:S05]  /*0090*/  IMAD R11, R11, 0x40, R0 ;  /* 0x000000400b0b7824 */ /* 0x008fca00078e0200 */
[----:B------:R-:W-:Y:S02]  /*00a0*/  SHF.R.S32.HI R0, RZ, 0x1f, R11 ;  /* 0x0000001fff007819 */ /* 0x000fe4000001140b */
[----:B------:R-:W-:Y:S02]  /*00b0*/  ISETP.GE.AND P0, PT, R11, 0x40, PT ;  /* 0x000000400b00780c */ /* 0x000fe40003f06270 */
[----:B------:R-:W-:-:S04]  /*00c0*/  LEA.HI R0, R0, R11, RZ, 0x4 ;  /* 0x0000000b00007211 */ /* 0x000fc800078f20ff */
[C---:B------:R-:W-:Y:S02]  /*00d0*/  SHF.L.U32 R2, R0.reuse, 0x2, RZ ;  /* 0x0000000200027819 */ /* 0x040fe400000006ff */
[----:B------:R-:W-:Y:S02]  /*00e0*/  LOP3.LUT R0, R0, 0xfffffff0, RZ, 0xc0, !PT ;  /* 0xfffffff000007812 */ /* 0x000fe400078ec0ff */
[----:B------:R-:W-:-:S04]  /*00f0*/  LOP3.LUT R2, R2, 0xffffffc0, RZ, 0xc0, !PT ;  /* 0xffffffc002027812 */ /* 0x000fc800078ec0ff */
[----:B------:R-:W-:-:S05]  /*0100*/  IADD3 R7, R2, R11, -R0 ;  /* 0x0000000b02077210 */ /* 0x000fca0007ffe800 */
[C---:B------:R-:W-:Y:S01]  /*0110*/  VIADD R5, R7.reuse, 0x10 ;  /* 0x0000001007057836 */ /* 0x040fe20000000000 */
[----:B------:R-:W-:Y:S01]  /*0120*/  IADD3 R17, R7, 0x20, RZ ;  /* 0x0000002007117810 */ /* 0x000fe20007ffe0ff */
[----:B--2---:R-:W-:Y:S01]  /*0130*/  IMAD.WIDE R2, R7, 0x4, R8 ;  /* 0x0000000407027825 */ /* 0x004fe200078e0208 */
[----:B------:R-:W-:-:S03]  /*0140*/  IADD3 R21, R7, 0x30, RZ ;  /* 0x0000003007157810 */ /* 0x000fc60007ffe0ff */
[--C-:B------:R-:W-:Y:S01]  /*0150*/  IMAD.WIDE R4, R5, 0x4, R8.reuse ;  /* 0x0000000405047825 */ /* 0x100fe200078e0208 */
[----:B------:R-:W-:Y:S01]  /*0160*/  CS2R R18, SRZ ;  /* 0x0000000000127805 */ /* 0x000fe2000001ff00 */
[----:B------:R1:W2:Y:S02]  /*0170*/  @!P0 LDG.E.64 R12, desc[UR4][R2.64] ;  /* 0x00000004020c8981 */ /* 0x0002a4000c1e1b00 */
[--C-:B------:R-:W-:Y:S02]  /*0180*/  IMAD.WIDE R6, R17, 0x4, R8.reuse ;  /* 0x0000000411067825 */ /* 0x100fe400078e0208 */
[----:B------:R-:W2:Y:S01]  /*0190*/  @!P0 LDG.E.64 R14, desc[UR4][R4.64] ;  /* 0x00000004040e8981 */ /* 0x000ea2000c1e1b00 */
[----:B------:R-:W-:Y:S01]  /*01a0*/  CS2R R16, SRZ ;  /* 0x0000000000107805 */ /* 0x000fe2000001ff00 */
[----:B------:R-:W-:Y:S02]  /*01b0*/  IMAD.WIDE R8, R21, 0x4, R8 ;  /* 0x0000000415087825 */ /* 0x000fe400078e0208 */
[----:B------:R-:W3:Y:S01]  /*01c0*/  @!P0 LDG.E.64 R18, desc[UR4][R6.64] ;  /* 0x0000000406128981 */ /* 0x000ee2000c1e1b00 */
[----:B-1----:R-:W1:Y:S03]  /*01d0*/  LDC.64 R2, c[0x0][0x218] ;  /* 0x00008600ff027b82 */ /* 0x002e660000000a00 */
[----:B------:R-:W4:Y:S01]  /*01e0*/  @!P0 LDG.E.64 R16, desc[UR4][R8.64] ;  /* 0x0000000408108981 */ /* 0x000f22000c1e1b00 */
[----:B-1----:R-:W-:-:S04]  /*01f0*/  IMAD.WIDE R2, R11, 0x4, R2 ;  /* 0x000000040b027825 */ /* 0x002fc800078e0202 */
[----:B--2---:R-:W-:Y:S01]  /*0200*/  FADD R21, R14, R12 ;  /* 0x0000000c0e157221 */ /* 0x004fe20000000000 */
[----:B------:R-:W-:-:S03]  /*0210*/  FADD R0, R15, R13 ;  /* 0x0000000d0f007221 */ /* 0x000fc60000000000 */
[----:B---3--:R-:W-:Y:S01]  /*0220*/  FADD R21, R21, R18 ;  /* 0x0000001215157221 */ /* 0x008fe20000000000 */
[----:B------:R-:W-:-:S03]  /*0230*/  FADD R0, R0, R19 ;  /* 0x0000001300007221 */ /* 0x000fc60000000000 */
[----:B----4-:R-:W-:Y:S01]  /*0240*/  FADD R16, R21, R16 ;  /* 0x0000001015107221 */ /* 0x010fe20000000000 */
[----:B------:R-:W-:Y:S01]  /*0250*/  FADD R17, R0, R17 ;  /* 0x0000001100117221 */ /* 0x000fe20000000000 */
[----:B------:R-:W-:Y:S06]  /*0260*/  @P0 EXIT ;  /* 0x000000000000094d */ /* 0x000fec0003800000 */
[----:B------:R-:W-:Y:S01]  /*0270*/  STG.E.64 desc[UR4][R2.64], R16 ;  /* 0x0000001002007986 */ /* 0x000fe2000c101b04 */
[----:B------:R-:W-:Y:S05]  /*0280*/  EXIT ;  /* 0x000000000000794d */ /* 0x000fea0003800000 */
.L_x_0:
[----:B------:R-:W-:-:S00]  /*0290*/  BRA `(.L_x_0) ;  /* 0xfffffffc00fc7947 */ /* 0x000fc0000383ffff */
[----:B------:R-:W-:-:S00]  /*02a0*/  NOP ;  /* 0x0000000000007918 */ /* 0x000fc00000000000 */
        /* <DEDUP_REMOVED lines=13> */
.L_x_1:


//--------------------- .nv.constant0.triton_poi_fused_sum_0 --------------------------
	.section	.nv.constant0.triton_poi_fused_sum_0,"a",@progbits
	.sectionflags	@""
	.align	4
.nv.constant0.triton_poi_fused_sum_0:
	.zero		548
